	.headerflags	@"EF_CUDA_TEXMODE_UNIFIED EF_CUDA_64BIT_ADDRESS EF_CUDA_ACCELERATORS EF_CUDA_SM90 EF_CUDA_VIRTUAL_SM(EF_CUDA_SM90)"
	.elftype	@"ET_EXEC"


//--------------------- .nv.info                  --------------------------
	.section	.nv.info,"",@"SHT_CUDA_INFO"
	.align	4


	//----- nvinfo : EIATTR_REGCOUNT
	.align		4
        /*0000*/ 	.byte	0x04, 0x2f
        /*0002*/ 	.short	(.L_2 - .L_1)
	.align		4
.L_1:
        /*0004*/ 	.word	index@(triton_poi_fused_add_mean_mul_pow_rsqrt_0)
        /*0008*/ 	.word	0x00000017


	//----- nvinfo : EIATTR_MIN_STACK_SIZE
	.align		4
.L_2:
        /*000c*/ 	.byte	0x04, 0x12
        /*000e*/ 	.short	(.L_4 - .L_3)
	.align		4
.L_3:
        /*0010*/ 	.word	index@(triton_poi_fused_add_mean_mul_pow_rsqrt_0)
        /*0014*/ 	.word	0x00000000


	//----- nvinfo : EIATTR_FRAME_SIZE
	.align		4
.L_4:
        /*0018*/ 	.byte	0x04, 0x11
        /*001a*/ 	.short	(.L_6 - .L_5)
	.align		4
.L_5:
        /*001c*/ 	.word	index@(triton_poi_fused_add_mean_mul_pow_rsqrt_0)
        /*0020*/ 	.word	0x00000000


	//----- nvinfo : EIATTR_MIN_STACK_SIZE
	.align		4
.L_6:
        /*0024*/ 	.byte	0x04, 0x12
        /*0026*/ 	.short	(.L_8 - .L_7)
	.align		4
.L_7:
        /*0028*/ 	.word	index@(triton_poi_fused_add_mean_mul_pow_rsqrt_0)
        /*002c*/ 	.word	0x00000000
.L_8:


//--------------------- .nv.info.triton_poi_fused_add_mean_mul_pow_rsqrt_0 --------------------------
	.section	.nv.info.triton_poi_fused_add_mean_mul_pow_rsqrt_0,"",@"SHT_CUDA_INFO"
	.sectionflags	@""
	.align	4


	//----- nvinfo : EIATTR_CUDA_API_VERSION
	.align		4
        /*0000*/ 	.byte	0x04, 0x37
        /*0002*/ 	.short	(.L_10 - .L_9)
.L_9:
        /*0004*/ 	.word	0x0000007c


	//----- nvinfo : EIATTR_KPARAM_INFO
	.align		4
.L_10:
        /*0008*/ 	.byte	0x04, 0x17
        /*000a*/ 	.short	(.L_12 - .L_11)
.L_11:
        /*000c*/ 	.word	0x00000000
        /*0010*/ 	.short	0x0003
        /*0012*/ 	.short	0x0018
        /*0014*/ 	.byte	0x00, 0xf0, 0x11, 0x00


	//----- nvinfo : EIATTR_KPARAM_INFO
	.align		4
.L_12:
        /*0018*/ 	.byte	0x04, 0x17
        /*001a*/ 	.short	(.L_14 - .L_13)
.L_13:
        /*001c*/ 	.word	0x00000000
        /*0020*/ 	.short	0x0002
        /*0022*/ 	.short	0x0010
        /*0024*/ 	.byte	0x00, 0xf4, 0x21, 0x00


	//----- nvinfo : EIATTR_KPARAM_INFO
	.align		4
.L_14:
        /*0028*/ 	.byte	0x04, 0x17
        /*002a*/ 	.short	(.L_16 - .L_15)
.L_15:
        /*002c*/ 	.word	0x00000000
        /*0030*/ 	.short	0x0001
        /*0032*/ 	.short	0x0008
        /*0034*/ 	.byte	0x00, 0xf4, 0x21, 0x00


	//----- nvinfo : EIATTR_KPARAM_INFO
	.align		4
.L_16:
        /*0038*/ 	.byte	0x04, 0x17
        /*003a*/ 	.short	(.L_18 - .L_17)
.L_17:
        /*003c*/ 	.word	0x00000000
        /*0040*/ 	.short	0x0000
        /*0042*/ 	.short	0x0000
        /*0044*/ 	.byte	0x00, 0xf4, 0x21, 0x00


	//----- nvinfo : EIATTR_SPARSE_MMA_MASK
	.align		4
.L_18:
        /*0048*/ 	.byte	0x03, 0x50
        /*004a*/ 	.short	0x0000


	//----- nvinfo : EIATTR_MAXREG_COUNT
	.align		4
        /*004c*/ 	.byte	0x03, 0x1b
        /*004e*/ 	.short	0x00ff


	//----- nvinfo : EIATTR_EXIT_INSTR_OFFSETS
	.align		4
        /*0050*/ 	.byte	0x04, 0x1c
        /*0052*/ 	.short	(.L_20 - .L_19)


	//   ....[0]....
.L_19:
        /*0054*/ 	.word	0x00000350


	//   ....[1]....
        /*0058*/ 	.word	0x00000370


	//----- nvinfo : EIATTR_REQNTID
	.align		4
.L_20:
        /*005c*/ 	.byte	0x04, 0x10
        /*005e*/ 	.short	(.L_22 - .L_21)
.L_21:
        /*0060*/ 	.word	0x00000080
        /*0064*/ 	.word	0x00000001
        /*0068*/ 	.word	0x00000001


	//----- nvinfo : EIATTR_CBANK_PARAM_SIZE
	.align		4
.L_22:
        /*006c*/ 	.byte	0x03, 0x19
        /*006e*/ 	.short	0x001c


	//----- nvinfo : EIATTR_PARAM_CBANK
	.align		4
        /*0070*/ 	.byte	0x04, 0x0a
        /*0072*/ 	.short	(.L_24 - .L_23)
	.align		4
.L_23:
        /*0074*/ 	.word	index@(.nv.constant0.triton_poi_fused_add_mean_mul_pow_rsqrt_0)
        /*0078*/ 	.short	0x0210
        /*007a*/ 	.short	0x001c


	//----- nvinfo : EIATTR_SW_WAR
	.align		4
.L_24:
        /*007c*/ 	.byte	0x04, 0x36
        /*007e*/ 	.short	(.L_26 - .L_25)
.L_25:
        /*0080*/ 	.word	0x00000008
.L_26:


//--------------------- .nv.callgraph             --------------------------
	.section	.nv.callgraph,"",@"SHT_CUDA_CALLGRAPH"
	.align	4
	.sectionentsize	8
	.align		4
        /*0000*/ 	.word	0x00000000
	.align		4
        /*0004*/ 	.word	0xffffffff
	.align		4
        /*0008*/ 	.word	0x00000000
	.align		4
        /*000c*/ 	.word	0xfffffffe
	.align		4
        /*0010*/ 	.word	0x00000000
	.align		4
        /*0014*/ 	.word	0xfffffffd
	.align		4
        /*0018*/ 	.word	0x00000000
	.align		4
        /*001c*/ 	.word	0xfffffffc


//--------------------- .nv.constant4             --------------------------
	.section	.nv.constant4,"a",@progbits
	.align	8
	.align		8
.nv.constant4:
        /*0000*/ 	.dword	_$_str


//--------------------- .text.triton_poi_fused_add_mean_mul_pow_rsqrt_0 --------------------------
	.section	.text.triton_poi_fused_add_mean_mul_pow_rsqrt_0,"ax",@progbits
	.align	128
        .global         triton_poi_fused_add_mean_mul_pow_rsqrt_0
        .type           triton_poi_fused_add_mean_mul_pow_rsqrt_0,@function
        .size           triton_poi_fused_add_mean_mul_pow_rsqrt_0,(.L_x_1 - triton_poi_fused_add_mean_mul_pow_rsqrt_0)
        .other          triton_poi_fused_add_mean_mul_pow_rsqrt_0,@"STO_CUDA_ENTRY STV_DEFAULT"
triton_poi_fused_add_mean_mul_pow_rsqrt_0:
.text.triton_poi_fused_add_mean_mul_pow_rsqrt_0:
[----:B------:R-:W0:Y:S01]  /*0000*/  LDC R1, c[0x0][0x28] ;  /* 0x00000a00ff017b82 */ /* 0x000e220000000800 */
[----:B------:R-:W1:Y:S07]  /*0010*/  S2R R0, SR_TID.X ;  /* 0x0000000000007919 */ /* 0x000e6e0000002100 */
[----:B------:R-:W2:Y:S01]  /*0020*/  LDC.64 R2, c[0x0][0x218] ;  /* 0x00008600ff027b82 */ /* 0x000ea20000000a00 */
[----:B------:R-:W-:Y:S01]  /*0030*/  CS2R R16, SRZ ;  /* 0x0000000000107805 */ /* 0x000fe2000001ff00 */
[----:B------:R-:W-:Y:S01]  /*0040*/  ULDC.64 UR4, c[0x0][0x208] ;  /* 0x0000820000047ab9 */ /* 0x000fe20000000a00 */
[----:B------:R-:W3:Y:S01]  /*0050*/  S2R R9, SR_CTAID.X ;  /* 0x0000000000097919 */ /* 0x000ee20000002500 */
[----:B------:R-:W-:-:S02]  /*0060*/  CS2R R10, SRZ ;  /* 0x00000000000a7805 */ /* 0x000fc4000001ff00 */
[----:B------:R-:W-:Y:S02]  /*0070*/  CS2R R18, SRZ ;  /* 0x0000000000127805 */ /* 0x000fe4000001ff00 */
[----:B------:R-:W-:Y:S01]  /*0080*/  MOV R8, RZ ;  /* 0x000000ff00087202 */ /* 0x000fe20000000f00 */
[----:B------:R-:W4:Y:S01]  /*0090*/  LDC.64 R6, c[0x0][0x210] ;  /* 0x00008400ff067b82 */ /* 0x000f220000000a00 */
[----:B-1----:R-:W-:-:S04]  /*00a0*/  SHF.L.U32 R0, R0, 0x1, RZ ;  /* 0x0000000100007819 */ /* 0x002fc800000006ff */
[----:B------:R-:W-:-:S04]  /*00b0*/  LOP3.LUT R0, R0, 0xfe, RZ, 0xc0, !PT ;  /* 0x000000fe00007812 */ /* 0x000fc800078ec0ff */
[----:B---3--:R-:W-:-:S04]  /*00c0*/  LEA R9, R9, R0, 0x8 ;  /* 0x0000000009097211 */ /* 0x008fc800078e40ff */
[----:B------:R-:W-:Y:S02]  /*00d0*/  SHF.R.S32.HI R0, RZ, 0x1f, R9 ;  /* 0x0000001fff007819 */ /* 0x000fe40000011409 */
[----:B------:R-:W-:Y:S02]  /*00e0*/  ISETP.GE.AND P0, PT, R9, 0x100, PT ;  /* 0x000001000900780c */ /* 0x000fe40003f06270 */
[----:B------:R-:W-:-:S04]  /*00f0*/  LEA.HI R0, R0, R9, RZ, 0x2 ;  /* 0x0000000900007211 */ /* 0x000fc800078f10ff */
[----:B------:R-:W-:-:S05]  /*0100*/  LOP3.LUT R4, R0, 0xfffffffc, RZ, 0xc0, !PT ;  /* 0xfffffffc00047812 */ /* 0x000fca00078ec0ff */
[----:B--2---:R-:W-:-:S05]  /*0110*/  IMAD.WIDE R14, R4, 0x4, R2 ;  /* 0x00000004040e7825 */ /* 0x004fca00078e0202 */
[----:B------:R-:W2:Y:S01]  /*0120*/  @!P0 LDG.E.EL R17, desc[UR4][R14.64+0x4] ;  /* 0x000004040e118981 */ /* 0x000ea2000c2e1900 */
[----:B------:R-:W-:-:S03]  /*0130*/  HFMA2.MMA R0, -RZ, RZ, 0, 0 ;  /* 0x00000000ff007435 */ /* 0x000fc600000001ff */
[----:B------:R-:W3:Y:S04]  /*0140*/  @!P0 LDG.E.EL R11, desc[UR4][R14.64] ;  /* 0x000000040e0b8981 */ /* 0x000ee8000c2e1900 */
[----:B------:R-:W5:Y:S04]  /*0150*/  @!P0 LDG.E.EL R18, desc[UR4][R14.64+0x4] ;  /* 0x000004040e128981 */ /* 0x000f68000c2e1900 */
[----:B------:R-:W5:Y:S04]  /*0160*/  @!P0 LDG.E.EL R16, desc[UR4][R14.64] ;  /* 0x000000040e108981 */ /* 0x000f68000c2e1900 */
[----:B------:R-:W5:Y:S04]  /*0170*/  @!P0 LDG.E.EL R19, desc[UR4][R14.64+0x8] ;  /* 0x000008040e138981 */ /* 0x000f68000c2e1900 */
[----:B------:R-:W5:Y:S04]  /*0180*/  @!P0 LDG.E.EL R10, desc[UR4][R14.64+0x8] ;  /* 0x000008040e0a8981 */ /* 0x000f68000c2e1900 */
[----:B------:R-:W5:Y:S04]  /*0190*/  @!P0 LDG.E.EL R0, desc[UR4][R14.64+0xc] ;  /* 0x00000c040e008981 */ /* 0x000f68000c2e1900 */
[----:B------:R1:W5:Y:S01]  /*01a0*/  @!P0 LDG.E.EL R8, desc[UR4][R14.64+0xc] ;  /* 0x00000c040e088981 */ /* 0x000362000c2e1900 */
[----:B------:R-:W-:-:S02]  /*01b0*/  IADD3 R13, R9, -R4, RZ ;  /* 0x80000004090d7210 */ /* 0x000fc40007ffe0ff */
[----:B------:R-:W-:Y:S01]  /*01c0*/  CS2R R4, SRZ ;  /* 0x0000000000047805 */ /* 0x000fe2000001ff00 */
[----:B------:R-:W-:-:S04]  /*01d0*/  IMAD.WIDE R2, R9, 0x4, R2 ;  /* 0x0000000409027825 */ /* 0x000fc800078e0202 */
[----:B----4-:R-:W-:Y:S01]  /*01e0*/  IMAD.WIDE R12, R13, 0x4, R6 ;  /* 0x000000040d0c7825 */ /* 0x010fe200078e0206 */
[----:B------:R-:W-:Y:S01]  /*01f0*/  CS2R R6, SRZ ;  /* 0x0000000000067805 */ /* 0x000fe2000001ff00 */
[----:B------:R4:W5:Y:S05]  /*0200*/  @!P0 LDG.E.64 R4, desc[UR4][R2.64] ;  /* 0x0000000402048981 */ /* 0x00096a000c1e1b00 */
[----:B------:R2:W5:Y:S01]  /*0210*/  @!P0 LDG.E.EL.64 R6, desc[UR4][R12.64] ;  /* 0x000000040c068981 */ /* 0x000562000c2e1b00 */
[----:B-1----:R-:W-:Y:S01]  /*0220*/  HFMA2.MMA R14, -RZ, RZ, 1.625, 0 ;  /* 0x3e800000ff0e7435 */ /* 0x002fe200000001ff */
[----:B----4-:R-:W1:Y:S02]  /*0230*/  LDC.64 R2, c[0x0][0x220] ;  /* 0x00008800ff027b82 */ /* 0x010e640000000a00 */
[----:B-1----:R-:W-:-:S04]  /*0240*/  IMAD.WIDE R2, R9, 0x4, R2 ;  /* 0x0000000409027825 */ /* 0x002fc800078e0202 */
[----:B--2---:R-:W-:-:S04]  /*0250*/  FMUL R20, R17, R17 ;  /* 0x0000001111147220 */ /* 0x004fc80000400000 */
[----:B---3--:R-:W-:Y:S01]  /*0260*/  FFMA R20, R11, R11, R20 ;  /* 0x0000000b0b147223 */ /* 0x008fe20000000014 */
[----:B-----5:R-:W-:-:S04]  /*0270*/  FMUL R11, R18, R18 ;  /* 0x00000012120b7220 */ /* 0x020fc80000400000 */
[----:B------:R-:W-:Y:S01]  /*0280*/  FFMA R11, R16, R16, R11 ;  /* 0x00000010100b7223 */ /* 0x000fe2000000000b */
[----:B------:R-:W-:-:S03]  /*0290*/  FFMA R19, R19, R19, R20 ;  /* 0x0000001313137223 */ /* 0x000fc60000000014 */
[----:B------:R-:W-:Y:S01]  /*02a0*/  FFMA R11, R10, R10, R11 ;  /* 0x0000000a0a0b7223 */ /* 0x000fe2000000000b */
[----:B------:R-:W-:-:S03]  /*02b0*/  FFMA R19, R0, R0, R19 ;  /* 0x0000000000137223 */ /* 0x000fc60000000013 */
[----:B------:R-:W-:Y:S01]  /*02c0*/  FFMA R11, R8, R8, R11 ;  /* 0x00000008080b7223 */ /* 0x000fe2000000000b */
[----:B------:R-:W-:-:S03]  /*02d0*/  FFMA R19, R19, R14, 1 ;  /* 0x3f80000013137423 */ /* 0x000fc6000000000e */
[----:B------:R-:W-:-:S03]  /*02e0*/  FFMA R11, R11, R14, 1 ;  /* 0x3f8000000b0b7423 */ /* 0x000fc6000000000e */
[----:B------:R-:W1:Y:S08]  /*02f0*/  MUFU.RSQ R19, R19 ;  /* 0x0000001300137308 */ /* 0x000e700000001400 */
[----:B------:R-:W2:Y:S01]  /*0300*/  MUFU.RSQ R0, R11 ;  /* 0x0000000b00007308 */ /* 0x000ea20000001400 */
[----:B01----:R-:W-:-:S04]  /*0310*/  FMUL R13, R19, R4 ;  /* 0x00000004130d7220 */ /* 0x003fc80000400000 */
[----:B------:R-:W-:Y:S01]  /*0320*/  FMUL R6, R13, R6 ;  /* 0x000000060d067220 */ /* 0x000fe20000400000 */
[----:B--2---:R-:W-:-:S04]  /*0330*/  FMUL R0, R0, R5 ;  /* 0x0000000500007220 */ /* 0x004fc80000400000 */
[----:B------:R-:W-:Y:S01]  /*0340*/  FMUL R7, R0, R7 ;  /* 0x0000000700077220 */ /* 0x000fe20000400000 */
[----:B------:R-:W-:Y:S06]  /*0350*/  @P0 EXIT ;  /* 0x000000000000094d */ /* 0x000fec0003800000 */
[----:B------:R-:W-:Y:S01]  /*0360*/  STG.E.64 desc[UR4][R2.64], R6 ;  /* 0x0000000602007986 */ /* 0x000fe2000c101b04 */
[----:B------:R-:W-:Y:S05]  /*0370*/  EXIT ;  /* 0x000000000000794d */ /* 0x000fea0003800000 */
.L_x_0:
[----:B------:R-:W-:-:S00]  /*0380*/  BRA `(.L_x_0) ;  /* 0xfffffffc00fc7947 */ /* 0x000fc0000383ffff */
[----:B------:R-:W-:-:S00]  /*0390*/  NOP ;  /* 0x0000000000007918 */ /* 0x000fc00000000000 */
        /* <DEDUP_REMOVED lines=14> */
.L_x_1:


//--------------------- .nv.global.init           --------------------------
	.section	.nv.global.init,"aw",@progbits
.nv.global.init:
	.type		_$_str,@object
	.size		_$_str,(.L_0 - _$_str)
_$_str:
        /*0000*/ 	.byte	0x5f, 0x5f, 0x43, 0x55, 0x44, 0x41, 0x5f, 0x46, 0x54, 0x5a, 0x00
.L_0:


//--------------------- .nv.constant0.triton_poi_fused_add_mean_mul_pow_rsqrt_0 --------------------------
	.section	.nv.constant0.triton_poi_fused_add_mean_mul_pow_rsqrt_0,"a",@progbits
	.sectionflags	@""
	.align	4
.nv.constant0.triton_poi_fused_add_mean_mul_pow_rsqrt_0:
	.zero		556
